//
// Generated by NVIDIA NVVM Compiler
//
// Compiler Build ID: CL-36424714
// Cuda compilation tools, release 13.0, V13.0.88
// Based on NVVM 20.0.0
//

.version 9.0
.target sm_100
.address_size 64

	// .globl	_Z14cuda_VecDoublePiS_i

.visible .entry _Z14cuda_VecDoublePiS_i(
	.param .u64 .ptr .align 1 _Z14cuda_VecDoublePiS_i_param_0,
	.param .u64 .ptr .align 1 _Z14cuda_VecDoublePiS_i_param_1,
	.param .u32 _Z14cuda_VecDoublePiS_i_param_2
)
{
	.reg .pred 	%p<2>;
	.reg .b32 	%r<5>;
	.reg .b64 	%rd<8>;

	ld.param.u64 	%rd1, [_Z14cuda_VecDoublePiS_i_param_0];
	ld.param.u64 	%rd2, [_Z14cuda_VecDoublePiS_i_param_1];
	ld.param.u32 	%r2, [_Z14cuda_VecDoublePiS_i_param_2];
	mov.u32 	%r1, %tid.x;
	setp.ge.u32 	%p1, %r1, %r2;
	@%p1 bra 	$L__BB0_2;
	cvta.to.global.u64 	%rd3, %rd1;
	cvta.to.global.u64 	%rd4, %rd2;
	mul.wide.u32 	%rd5, %r1, 4;
	add.s64 	%rd6, %rd3, %rd5;
	ld.global.u32 	%r3, [%rd6];
	shl.b32 	%r4, %r3, 1;
	add.s64 	%rd7, %rd4, %rd5;
	st.global.u32 	[%rd7], %r4;
$L__BB0_2:
	ret;

}


// ===== COMPILED SASS (sm_100) =====

	.target	sm_100

	.elftype	@"ET_EXEC"


//--------------------- .note.nv.tkinfo           --------------------------
	.section	.note.nv.tkinfo,"",@"SHT_NOTE"
	.sectionflags	@"SHF_NOTE_NV_TKINFO"
	.tkinfo
        /*0018*/ 	.word	0x00000002
        /*0030*/ 	.string	""
        /*0030*/ 	.string	"ptxas"
        /*0030*/ 	.string	"Cuda compilation tools, release 13.0, V13.0.88"
        /*0030*/ 	.string	"Build cuda_13.0.r13.0/compiler.36424714_0"
        /*0030*/ 	.string	"-arch sm_100 -m 64 "



//--------------------- .note.nv.cuinfo           --------------------------
	.section	.note.nv.cuinfo,"",@"SHT_NOTE"
	.sectionflags	@"SHF_NOTE_NV_CUINFO"
        /*0018*/ 	.short	0x0002
        /*001a*/ 	.short	0x0064
        /*001c*/ 	.short	0x0082
	.zero		2


//--------------------- .nv.info                  --------------------------
	.section	.nv.info,"",@"SHT_CUDA_INFO"
	.align	4


	//----- nvinfo : EIATTR_REGCOUNT
	.align		4
        /*0000*/ 	.byte	0x04, 0x2f
        /*0002*/ 	.short	(.L_1 - .L_0)
	.align		4
.L_0:
        /*0004*/ 	.word	index@(_Z14cuda_VecDoublePiS_i)
        /*0008*/ 	.word	0x0000000a


	//----- nvinfo : EIATTR_FRAME_SIZE
	.align		4
.L_1:
        /*000c*/ 	.byte	0x04, 0x11
        /*000e*/ 	.short	(.L_3 - .L_2)
	.align		4
.L_2:
        /*0010*/ 	.word	index@(_Z14cuda_VecDoublePiS_i)
        /*0014*/ 	.word	0x00000000


	//----- nvinfo : EIATTR_MIN_STACK_SIZE
	.align		4
.L_3:
        /*0018*/ 	.byte	0x04, 0x12
        /*001a*/ 	.short	(.L_5 - .L_4)
	.align		4
.L_4:
        /*001c*/ 	.word	index@(_Z14cuda_VecDoublePiS_i)
        /*0020*/ 	.word	0x00000000
.L_5:


//--------------------- .nv.compat                --------------------------
	.section	.nv.compat,"",@"SHT_CUDA_COMPAT_INFO"
	.align	4
        /*0000*/ 	.byte	0x02, 0x09, 0x00, 0x00, 0x02, 0x02, 0x01, 0x00, 0x02, 0x05, 0x05, 0x00, 0x03, 0x07, 0x01, 0x01
        /*0010*/ 	.byte	0x02, 0x03, 0x00, 0x00, 0x02, 0x06, 0x01, 0x00, 0x04, 0x0b, 0x08, 0x00, 0x09, 0x00, 0x00, 0x00
        /*0020*/ 	.byte	0x00, 0x00, 0x00, 0x00


//--------------------- .nv.info._Z14cuda_VecDoublePiS_i --------------------------
	.section	.nv.info._Z14cuda_VecDoublePiS_i,"",@"SHT_CUDA_INFO"
	.sectionflags	@""
	.align	4


	//----- nvinfo : EIATTR_CUDA_API_VERSION
	.align		4
        /*0000*/ 	.byte	0x04, 0x37
        /*0002*/ 	.short	(.L_7 - .L_6)
.L_6:
        /*0004*/ 	.word	0x00000082


	//----- nvinfo : EIATTR_KPARAM_INFO
	.align		4
.L_7:
        /*0008*/ 	.byte	0x04, 0x17
        /*000a*/ 	.short	(.L_9 - .L_8)
.L_8:
        /*000c*/ 	.word	0x00000000
        /*0010*/ 	.short	0x0002
        /*0012*/ 	.short	0x0010
        /*0014*/ 	.byte	0x00, 0xf0, 0x11, 0x00


	//----- nvinfo : EIATTR_KPARAM_INFO
	.align		4
.L_9:
        /*0018*/ 	.byte	0x04, 0x17
        /*001a*/ 	.short	(.L_11 - .L_10)
.L_10:
        /*001c*/ 	.word	0x00000000
        /*0020*/ 	.short	0x0001
        /*0022*/ 	.short	0x0008
        /*0024*/ 	.byte	0x00, 0xf5, 0x21, 0x00


	//----- nvinfo : EIATTR_KPARAM_INFO
	.align		4
.L_11:
        /*0028*/ 	.byte	0x04, 0x17
        /*002a*/ 	.short	(.L_13 - .L_12)
.L_12:
        /*002c*/ 	.word	0x00000000
        /*0030*/ 	.short	0x0000
        /*0032*/ 	.short	0x0000
        /*0034*/ 	.byte	0x00, 0xf5, 0x21, 0x00


	//----- nvinfo : EIATTR_SPARSE_MMA_MASK
	.align		4
.L_13:
        /*0038*/ 	.byte	0x03, 0x50
        /*003a*/ 	.short	0x0000


	//----- nvinfo : EIATTR_MAXREG_COUNT
	.align		4
        /*003c*/ 	.byte	0x03, 0x1b
        /*003e*/ 	.short	0x00ff


	//----- nvinfo : EIATTR_MERCURY_ISA_VERSION
	.align		4
        /*0040*/ 	.byte	0x03, 0x5f
        /*0042*/ 	.short	0x0101


	//----- nvinfo : EIATTR_VRC_CTA_INIT_COUNT
	.align		4
        /*0044*/ 	.byte	0x02, 0x4a
	.zero		1
	.zero		1


	//----- nvinfo : EIATTR_EXIT_INSTR_OFFSETS
	.align		4
        /*0048*/ 	.byte	0x04, 0x1c
        /*004a*/ 	.short	(.L_15 - .L_14)


	//   ....[0]....
.L_14:
        /*004c*/ 	.word	0x00000040


	//   ....[1]....
        /*0050*/ 	.word	0x000000d0


	//----- nvinfo : EIATTR_CBANK_PARAM_SIZE
	.align		4
.L_15:
        /*0054*/ 	.byte	0x03, 0x19
        /*0056*/ 	.short	0x0014


	//----- nvinfo : EIATTR_PARAM_CBANK
	.align		4
        /*0058*/ 	.byte	0x04, 0x0a
        /*005a*/ 	.short	(.L_17 - .L_16)
	.align		4
.L_16:
        /*005c*/ 	.word	index@(.nv.constant0._Z14cuda_VecDoublePiS_i)
        /*0060*/ 	.short	0x0380
        /*0062*/ 	.short	0x0014


	//----- nvinfo : EIATTR_SW_WAR
	.align		4
.L_17:
        /*0064*/ 	.byte	0x04, 0x36
        /*0066*/ 	.short	(.L_19 - .L_18)
.L_18:
        /*0068*/ 	.word	0x00000008
.L_19:


//--------------------- .nv.callgraph             --------------------------
	.section	.nv.callgraph,"",@"SHT_CUDA_CALLGRAPH"
	.align	4
	.sectionentsize	8
	.align		4
        /*0000*/ 	.word	0x00000000
	.align		4
        /*0004*/ 	.word	0xffffffff
	.align		4
        /*0008*/ 	.word	0x00000000
	.align		4
        /*000c*/ 	.word	0xfffffffe
	.align		4
        /*0010*/ 	.word	0x00000000
	.align		4
        /*0014*/ 	.word	0xfffffffd
	.align		4
        /*0018*/ 	.word	0x00000000
	.align		4
        /*001c*/ 	.word	0xfffffffc


//--------------------- .text._Z14cuda_VecDoublePiS_i --------------------------
	.section	.text._Z14cuda_VecDoublePiS_i,"ax",@progbits
	.align	128
        .global         _Z14cuda_VecDoublePiS_i
        .type           _Z14cuda_VecDoublePiS_i,@function
        .size           _Z14cuda_VecDoublePiS_i,(.L_x_1 - _Z14cuda_VecDoublePiS_i)
        .other          _Z14cuda_VecDoublePiS_i,@"STO_CUDA_ENTRY STV_DEFAULT"
_Z14cuda_VecDoublePiS_i:
.text._Z14cuda_VecDoublePiS_i:
[----:B------:R-:W-:Y:S01]  /*0000*/  LDC R1, c[0x0][0x37c] ;  /* 0x0000df00ff017b82 */ /* 0x000fe20000000800 */
[----:B------:R-:W0:Y:S01]  /*0010*/  S2R R7, SR_TID.X ;  /* 0x0000000000077919 */ /* 0x000e220000002100 */
[----:B------:R-:W0:Y:S02]  /*0020*/  LDCU UR4, c[0x0][0x390] ;  /* 0x00007200ff0477ac */ /* 0x000e240008000800 */
[----:B0-----:R-:W-:-:S13]  /*0030*/  ISETP.GE.U32.AND P0, PT, R7, UR4, PT ;  /* 0x0000000407007c0c */ /* 0x001fda000bf06070 */
[----:B------:R-:W-:Y:S05]  /*0040*/  @P0 EXIT ;  /* 0x000000000000094d */ /* 0x000fea0003800000 */
[----:B------:R-:W0:Y:S01]  /*0050*/  LDC.64 R2, c[0x0][0x380] ;  /* 0x0000e000ff027b82 */ /* 0x000e220000000a00 */
[----:B------:R-:W1:Y:S07]  /*0060*/  LDCU.64 UR4, c[0x0][0x358] ;  /* 0x00006b00ff0477ac */ /* 0x000e6e0008000a00 */
[----:B------:R-:W2:Y:S01]  /*0070*/  LDC.64 R4, c[0x0][0x388] ;  /* 0x0000e200ff047b82 */ /* 0x000ea20000000a00 */
[----:B0-----:R-:W-:-:S06]  /*0080*/  IMAD.WIDE.U32 R2, R7, 0x4, R2 ;  /* 0x0000000407027825 */ /* 0x001fcc00078e0002 */
[----:B-1----:R-:W3:Y:S01]  /*0090*/  LDG.E R2, desc[UR4][R2.64] ;  /* 0x0000000402027981 */ /* 0x002ee2000c1e1900 */
[----:B--2---:R-:W-:Y:S01]  /*00a0*/  IMAD.WIDE.U32 R4, R7, 0x4, R4 ;  /* 0x0000000407047825 */ /* 0x004fe200078e0004 */
[----:B---3--:R-:W-:-:S05]  /*00b0*/  SHF.L.U32 R7, R2, 0x1, RZ ;  /* 0x0000000102077819 */ /* 0x008fca00000006ff */
[----:B------:R-:W-:Y:S01]  /*00c0*/  STG.E desc[UR4][R4.64], R7 ;  /* 0x0000000704007986 */ /* 0x000fe2000c101904 */
[----:B------:R-:W-:Y:S05]  /*00d0*/  EXIT ;  /* 0x000000000000794d */ /* 0x000fea0003800000 */
.L_x_0:
[----:B------:R-:W-:-:S00]  /*00e0*/  BRA `(.L_x_0) ;  /* 0xfffffffc00fc7947 */ /* 0x000fc0000383ffff */
[----:B------:R-:W-:-:S00]  /*00f0*/  NOP ;  /* 0x0000000000007918 */ /* 0x000fc00000000000 */
        /* <DEDUP_REMOVED lines=8> */
.L_x_1:


//--------------------- .nv.shared.reserved.0     --------------------------
	.section	.nv.shared.reserved.0,"aw",@nobits
	.weak		__nv_reservedSMEM_offset_0_alias
	.size		__nv_reservedSMEM_offset_0_alias, 0, 64
	.other		__nv_reservedSMEM_offset_0_alias,@"STO_CUDA_RESERVED_SHARED STV_DEFAULT"
__nv_reservedSMEM_offset_0_alias:
	.zero		0
	.zero		64


//--------------------- .nv.constant0._Z14cuda_VecDoublePiS_i --------------------------
	.section	.nv.constant0._Z14cuda_VecDoublePiS_i,"a",@progbits
	.sectionflags	@""
	.align	4
.nv.constant0._Z14cuda_VecDoublePiS_i:
	.zero		916


//--------------------- SYMBOLS --------------------------

	.type		.nv.reservedSmem.offset0,@object
	.size		.nv.reservedSmem.offset0,0x4
